//
// Generated by NVIDIA NVVM Compiler
//
// Compiler Build ID: CL-36424714
// Cuda compilation tools, release 13.0, V13.0.88
// Based on NVVM 20.0.0
//

.version 9.0
.target sm_100
.address_size 64

	// .globl	_Z19F_logsigmoid_kernelPfS_
.global .align 4 .b8 x[256];
.global .align 4 .b8 neg_x[256];
.global .align 4 .b8 exp_neg_x[256];
.global .align 4 .b8 one_plus[256];
.global .align 4 .b8 softplus[256];
.global .align 4 .b8 result[256];

.visible .entry _Z19F_logsigmoid_kernelPfS_(
	.param .u64 .ptr .align 1 _Z19F_logsigmoid_kernelPfS__param_0,
	.param .u64 .ptr .align 1 _Z19F_logsigmoid_kernelPfS__param_1
)
{
	.reg .pred 	%p<4>;
	.reg .b32 	%r<11>;
	.reg .b32 	%f<9>;
	.reg .b64 	%rd<28>;

	ld.param.u64 	%rd1, [_Z19F_logsigmoid_kernelPfS__param_0];
	ld.param.u64 	%rd2, [_Z19F_logsigmoid_kernelPfS__param_1];
	mov.u32 	%r3, %tid.y;
	mov.u32 	%r4, %ctaid.y;
	mov.u32 	%r5, %ntid.y;
	mad.lo.s32 	%r1, %r4, %r5, %r3;
	mov.u32 	%r6, %tid.x;
	mov.u32 	%r7, %ctaid.x;
	mov.u32 	%r8, %ntid.x;
	mad.lo.s32 	%r2, %r7, %r8, %r6;
	setp.gt.u32 	%p1, %r1, 7;
	setp.gt.s32 	%p2, %r2, 7;
	or.pred  	%p3, %p1, %p2;
	@%p3 bra 	$L__BB0_2;
	cvta.to.global.u64 	%rd3, %rd1;
	cvta.to.global.u64 	%rd4, %rd2;
	shl.b32 	%r9, %r1, 3;
	add.s32 	%r10, %r9, %r2;
	mul.wide.s32 	%rd5, %r10, 4;
	add.s64 	%rd6, %rd3, %rd5;
	ld.global.f32 	%f1, [%rd6];
	mul.wide.u32 	%rd7, %r1, 32;
	mov.u64 	%rd8, x;
	add.s64 	%rd9, %rd8, %rd7;
	mul.wide.s32 	%rd10, %r2, 4;
	add.s64 	%rd11, %rd9, %rd10;
	st.global.f32 	[%rd11], %f1;
	neg.f32 	%f2, %f1;
	mov.u64 	%rd12, neg_x;
	add.s64 	%rd13, %rd12, %rd7;
	add.s64 	%rd14, %rd13, %rd10;
	st.global.f32 	[%rd14], %f2;
	mul.f32 	%f3, %f1, 0fBFB8AA3B;
	ex2.approx.f32 	%f4, %f3;
	mov.u64 	%rd15, exp_neg_x;
	add.s64 	%rd16, %rd15, %rd7;
	add.s64 	%rd17, %rd16, %rd10;
	st.global.f32 	[%rd17], %f4;
	add.f32 	%f5, %f4, 0f3F800000;
	mov.u64 	%rd18, one_plus;
	add.s64 	%rd19, %rd18, %rd7;
	add.s64 	%rd20, %rd19, %rd10;
	st.global.f32 	[%rd20], %f5;
	lg2.approx.f32 	%f6, %f5;
	mul.f32 	%f7, %f6, 0f3F317218;
	mov.u64 	%rd21, softplus;
	add.s64 	%rd22, %rd21, %rd7;
	add.s64 	%rd23, %rd22, %rd10;
	st.global.f32 	[%rd23], %f7;
	neg.f32 	%f8, %f7;
	mov.u64 	%rd24, result;
	add.s64 	%rd25, %rd24, %rd7;
	add.s64 	%rd26, %rd25, %rd10;
	st.global.f32 	[%rd26], %f8;
	add.s64 	%rd27, %rd4, %rd5;
	st.global.f32 	[%rd27], %f8;
$L__BB0_2:
	ret;

}


// ===== COMPILED SASS (sm_100) =====

	.target	sm_100

	.elftype	@"ET_EXEC"


//--------------------- .note.nv.tkinfo           --------------------------
	.section	.note.nv.tkinfo,"",@"SHT_NOTE"
	.sectionflags	@"SHF_NOTE_NV_TKINFO"
	.tkinfo
        /*0018*/ 	.word	0x00000002
        /*0030*/ 	.string	""
        /*0030*/ 	.string	"ptxas"
        /*0030*/ 	.string	"Cuda compilation tools, release 13.0, V13.0.88"
        /*0030*/ 	.string	"Build cuda_13.0.r13.0/compiler.36424714_0"
        /*0030*/ 	.string	"-arch sm_100 -m 64 "



//--------------------- .note.nv.cuinfo           --------------------------
	.section	.note.nv.cuinfo,"",@"SHT_NOTE"
	.sectionflags	@"SHF_NOTE_NV_CUINFO"
        /*0018*/ 	.short	0x0002
        /*001a*/ 	.short	0x0064
        /*001c*/ 	.short	0x0082
	.zero		2


//--------------------- .nv.info                  --------------------------
	.section	.nv.info,"",@"SHT_CUDA_INFO"
	.align	4


	//----- nvinfo : EIATTR_REGCOUNT
	.align		4
        /*0000*/ 	.byte	0x04, 0x2f
        /*0002*/ 	.short	(.L_7 - .L_6)
	.align		4
.L_6:
        /*0004*/ 	.word	index@(_Z19F_logsigmoid_kernelPfS_)
        /*0008*/ 	.word	0x0000001c


	//----- nvinfo : EIATTR_FRAME_SIZE
	.align		4
.L_7:
        /*000c*/ 	.byte	0x04, 0x11
        /*000e*/ 	.short	(.L_9 - .L_8)
	.align		4
.L_8:
        /*0010*/ 	.word	index@(_Z19F_logsigmoid_kernelPfS_)
        /*0014*/ 	.word	0x00000000


	//----- nvinfo : EIATTR_MIN_STACK_SIZE
	.align		4
.L_9:
        /*0018*/ 	.byte	0x04, 0x12
        /*001a*/ 	.short	(.L_11 - .L_10)
	.align		4
.L_10:
        /*001c*/ 	.word	index@(_Z19F_logsigmoid_kernelPfS_)
        /*0020*/ 	.word	0x00000000
.L_11:


//--------------------- .nv.compat                --------------------------
	.section	.nv.compat,"",@"SHT_CUDA_COMPAT_INFO"
	.align	4
        /*0000*/ 	.byte	0x02, 0x09, 0x00, 0x00, 0x02, 0x02, 0x01, 0x00, 0x02, 0x05, 0x05, 0x00, 0x03, 0x07, 0x01, 0x01
        /*0010*/ 	.byte	0x02, 0x03, 0x00, 0x00, 0x02, 0x06, 0x01, 0x00, 0x04, 0x0b, 0x08, 0x00, 0x01, 0x00, 0x00, 0x00
        /*0020*/ 	.byte	0x00, 0x00, 0x00, 0x00


//--------------------- .nv.info._Z19F_logsigmoid_kernelPfS_ --------------------------
	.section	.nv.info._Z19F_logsigmoid_kernelPfS_,"",@"SHT_CUDA_INFO"
	.sectionflags	@""
	.align	4


	//----- nvinfo : EIATTR_CUDA_API_VERSION
	.align		4
        /*0000*/ 	.byte	0x04, 0x37
        /*0002*/ 	.short	(.L_13 - .L_12)
.L_12:
        /*0004*/ 	.word	0x00000082


	//----- nvinfo : EIATTR_KPARAM_INFO
	.align		4
.L_13:
        /*0008*/ 	.byte	0x04, 0x17
        /*000a*/ 	.short	(.L_15 - .L_14)
.L_14:
        /*000c*/ 	.word	0x00000000
        /*0010*/ 	.short	0x0001
        /*0012*/ 	.short	0x0008
        /*0014*/ 	.byte	0x00, 0xf5, 0x21, 0x00


	//----- nvinfo : EIATTR_KPARAM_INFO
	.align		4
.L_15:
        /*0018*/ 	.byte	0x04, 0x17
        /*001a*/ 	.short	(.L_17 - .L_16)
.L_16:
        /*001c*/ 	.word	0x00000000
        /*0020*/ 	.short	0x0000
        /*0022*/ 	.short	0x0000
        /*0024*/ 	.byte	0x00, 0xf5, 0x21, 0x00


	//----- nvinfo : EIATTR_SPARSE_MMA_MASK
	.align		4
.L_17:
        /*0028*/ 	.byte	0x03, 0x50
        /*002a*/ 	.short	0x0000


	//----- nvinfo : EIATTR_MAXREG_COUNT
	.align		4
        /*002c*/ 	.byte	0x03, 0x1b
        /*002e*/ 	.short	0x00ff


	//----- nvinfo : EIATTR_MERCURY_ISA_VERSION
	.align		4
        /*0030*/ 	.byte	0x03, 0x5f
        /*0032*/ 	.short	0x0101


	//----- nvinfo : EIATTR_VRC_CTA_INIT_COUNT
	.align		4
        /*0034*/ 	.byte	0x02, 0x4a
	.zero		1
	.zero		1


	//----- nvinfo : EIATTR_EXIT_INSTR_OFFSETS
	.align		4
        /*0038*/ 	.byte	0x04, 0x1c
        /*003a*/ 	.short	(.L_19 - .L_18)


	//   ....[0]....
.L_18:
        /*003c*/ 	.word	0x000000b0


	//   ....[1]....
        /*0040*/ 	.word	0x00000360


	//----- nvinfo : EIATTR_CBANK_PARAM_SIZE
	.align		4
.L_19:
        /*0044*/ 	.byte	0x03, 0x19
        /*0046*/ 	.short	0x0010


	//----- nvinfo : EIATTR_PARAM_CBANK
	.align		4
        /*0048*/ 	.byte	0x04, 0x0a
        /*004a*/ 	.short	(.L_21 - .L_20)
	.align		4
.L_20:
        /*004c*/ 	.word	index@(.nv.constant0._Z19F_logsigmoid_kernelPfS_)
        /*0050*/ 	.short	0x0380
        /*0052*/ 	.short	0x0010


	//----- nvinfo : EIATTR_SW_WAR
	.align		4
.L_21:
        /*0054*/ 	.byte	0x04, 0x36
        /*0056*/ 	.short	(.L_23 - .L_22)
.L_22:
        /*0058*/ 	.word	0x00000008
.L_23:


//--------------------- .nv.callgraph             --------------------------
	.section	.nv.callgraph,"",@"SHT_CUDA_CALLGRAPH"
	.align	4
	.sectionentsize	8
	.align		4
        /*0000*/ 	.word	0x00000000
	.align		4
        /*0004*/ 	.word	0xffffffff
	.align		4
        /*0008*/ 	.word	0x00000000
	.align		4
        /*000c*/ 	.word	0xfffffffe
	.align		4
        /*0010*/ 	.word	0x00000000
	.align		4
        /*0014*/ 	.word	0xfffffffd
	.align		4
        /*0018*/ 	.word	0x00000000
	.align		4
        /*001c*/ 	.word	0xfffffffc


//--------------------- .nv.constant4             --------------------------
	.section	.nv.constant4,"a",@progbits
	.align	8
	.align		8
.nv.constant4:
        /*0000*/ 	.dword	x
	.align		8
        /*0008*/ 	.dword	neg_x
	.align		8
        /*0010*/ 	.dword	exp_neg_x
	.align		8
        /*0018*/ 	.dword	one_plus
	.align		8
        /*0020*/ 	.dword	softplus
	.align		8
        /*0028*/ 	.dword	result


//--------------------- .text._Z19F_logsigmoid_kernelPfS_ --------------------------
	.section	.text._Z19F_logsigmoid_kernelPfS_,"ax",@progbits
	.align	128
        .global         _Z19F_logsigmoid_kernelPfS_
        .type           _Z19F_logsigmoid_kernelPfS_,@function
        .size           _Z19F_logsigmoid_kernelPfS_,(.L_x_1 - _Z19F_logsigmoid_kernelPfS_)
        .other          _Z19F_logsigmoid_kernelPfS_,@"STO_CUDA_ENTRY STV_DEFAULT"
_Z19F_logsigmoid_kernelPfS_:
.text._Z19F_logsigmoid_kernelPfS_:
[----:B------:R-:W-:Y:S01]  /*0000*/  LDC R1, c[0x0][0x37c] ;  /* 0x0000df00ff017b82 */ /* 0x000fe20000000800 */
[----:B------:R-:W0:Y:S07]  /*0010*/  S2R R19, SR_TID.X ;  /* 0x0000000000137919 */ /* 0x000e2e0000002100 */
[----:B------:R-:W1:Y:S01]  /*0020*/  LDC R0, c[0x0][0x364] ;  /* 0x0000d900ff007b82 */ /* 0x000e620000000800 */
[----:B------:R-:W1:Y:S07]  /*0030*/  S2R R21, SR_TID.Y ;  /* 0x0000000000157919 */ /* 0x000e6e0000002200 */
[----:B------:R-:W0:Y:S08]  /*0040*/  S2UR UR5, SR_CTAID.X ;  /* 0x00000000000579c3 */ /* 0x000e300000002500 */
[----:B------:R-:W0:Y:S08]  /*0050*/  LDC R2, c[0x0][0x360] ;  /* 0x0000d800ff027b82 */ /* 0x000e300000000800 */
[----:B------:R-:W1:Y:S01]  /*0060*/  S2UR UR4, SR_CTAID.Y ;  /* 0x00000000000479c3 */ /* 0x000e620000002600 */
[----:B0-----:R-:W-:-:S05]  /*0070*/  IMAD R19, R2, UR5, R19 ;  /* 0x0000000502137c24 */ /* 0x001fca000f8e0213 */
[----:B------:R-:W-:Y:S01]  /*0080*/  ISETP.GT.AND P0, PT, R19, 0x7, PT ;  /* 0x000000071300780c */ /* 0x000fe20003f04270 */
[----:B-1----:R-:W-:-:S05]  /*0090*/  IMAD R21, R0, UR4, R21 ;  /* 0x0000000400157c24 */ /* 0x002fca000f8e0215 */
[----:B------:R-:W-:-:S13]  /*00a0*/  ISETP.GT.U32.OR P0, PT, R21, 0x7, P0 ;  /* 0x000000071500780c */ /* 0x000fda0000704470 */
[----:B------:R-:W-:Y:S05]  /*00b0*/  @P0 EXIT ;  /* 0x000000000000094d */ /* 0x000fea0003800000 */
[----:B------:R-:W0:Y:S01]  /*00c0*/  LDC.64 R8, c[0x0][0x380] ;  /* 0x0000e000ff087b82 */ /* 0x000e220000000a00 */
[----:B------:R-:W1:Y:S01]  /*00d0*/  LDCU.64 UR4, c[0x0][0x358] ;  /* 0x00006b00ff0477ac */ /* 0x000e620008000a00 */
[----:B------:R-:W-:-:S06]  /*00e0*/  LEA R17, R21, R19, 0x3 ;  /* 0x0000001315117211 */ /* 0x000fcc00078e18ff */
[----:B------:R-:W2:Y:S08]  /*00f0*/  LDC.64 R10, c[0x4][RZ] ;  /* 0x01000000ff0a7b82 */ /* 0x000eb00000000a00 */
[----:B------:R-:W3:Y:S01]  /*0100*/  LDC.64 R12, c[0x4][0x8] ;  /* 0x01000200ff0c7b82 */ /* 0x000ee20000000a00 */
[----:B0-----:R-:W-:-:S07]  /*0110*/  IMAD.WIDE R8, R17, 0x4, R8 ;  /* 0x0000000411087825 */ /* 0x001fce00078e0208 */
[----:B------:R-:W0:Y:S01]  /*0120*/  LDC.64 R14, c[0x4][0x10] ;  /* 0x01000400ff0e7b82 */ /* 0x000e220000000a00 */
[----:B-1----:R1:W4:Y:S01]  /*0130*/  LDG.E R23, desc[UR4][R8.64] ;  /* 0x0000000408177981 */ /* 0x002322000c1e1900 */
[----:B--2---:R-:W-:-:S06]  /*0140*/  IMAD.WIDE.U32 R10, R21, 0x20, R10 ;  /* 0x00000020150a7825 */ /* 0x004fcc00078e000a */
[----:B------:R-:W2:Y:S01]  /*0150*/  LDC.64 R2, c[0x4][0x18] ;  /* 0x01000600ff027b82 */ /* 0x000ea20000000a00 */
[----:B------:R-:W-:-:S07]  /*0160*/  IMAD.WIDE R10, R19, 0x4, R10 ;  /* 0x00000004130a7825 */ /* 0x000fce00078e020a */
[----:B------:R-:W5:Y:S01]  /*0170*/  LDC.64 R4, c[0x4][0x20] ;  /* 0x01000800ff047b82 */ /* 0x000f620000000a00 */
[----:B---3--:R-:W-:-:S04]  /*0180*/  IMAD.WIDE.U32 R12, R21, 0x20, R12 ;  /* 0x00000020150c7825 */ /* 0x008fc800078e000c */
[----:B------:R-:W-:-:S03]  /*0190*/  IMAD.WIDE R12, R19, 0x4, R12 ;  /* 0x00000004130c7825 */ /* 0x000fc600078e020c */
[----:B------:R-:W3:Y:S01]  /*01a0*/  LDC.64 R6, c[0x4][0x28] ;  /* 0x01000a00ff067b82 */ /* 0x000ee20000000a00 */
[----:B0-----:R-:W-:-:S07]  /*01b0*/  IMAD.WIDE.U32 R14, R21, 0x20, R14 ;  /* 0x00000020150e7825 */ /* 0x001fce00078e000e */
[----:B-1----:R-:W0:Y:S01]  /*01c0*/  LDC.64 R8, c[0x0][0x388] ;  /* 0x0000e200ff087b82 */ /* 0x002e220000000a00 */
[----:B--2---:R-:W-:-:S04]  /*01d0*/  IMAD.WIDE.U32 R2, R21, 0x20, R2 ;  /* 0x0000002015027825 */ /* 0x004fc800078e0002 */
[----:B------:R-:W-:-:S04]  /*01e0*/  IMAD.WIDE R14, R19, 0x4, R14 ;  /* 0x00000004130e7825 */ /* 0x000fc800078e020e */
[----:B-----5:R-:W-:-:S04]  /*01f0*/  IMAD.WIDE.U32 R4, R21, 0x20, R4 ;  /* 0x0000002015047825 */ /* 0x020fc800078e0004 */
[----:B------:R-:W-:-:S04]  /*0200*/  IMAD.WIDE R2, R19, 0x4, R2 ;  /* 0x0000000413027825 */ /* 0x000fc800078e0202 */
[----:B---3--:R-:W-:-:S04]  /*0210*/  IMAD.WIDE.U32 R6, R21, 0x20, R6 ;  /* 0x0000002015067825 */ /* 0x008fc800078e0006 */
[----:B------:R-:W-:-:S04]  /*0220*/  IMAD.WIDE R4, R19, 0x4, R4 ;  /* 0x0000000413047825 */ /* 0x000fc800078e0204 */
[----:B------:R-:W-:-:S04]  /*0230*/  IMAD.WIDE R6, R19, 0x4, R6 ;  /* 0x0000000413067825 */ /* 0x000fc800078e0206 */
[----:B0-----:R-:W-:-:S04]  /*0240*/  IMAD.WIDE R8, R17, 0x4, R8 ;  /* 0x0000000411087825 */ /* 0x001fc800078e0208 */
[C---:B----4-:R-:W-:Y:S01]  /*0250*/  FMUL R20, R23.reuse, -1.4426950216293334961 ;  /* 0xbfb8aa3b17147820 */ /* 0x050fe20000400000 */
[----:B------:R-:W-:Y:S01]  /*0260*/  FADD R25, -R23, -RZ ;  /* 0x800000ff17197221 */ /* 0x000fe20000000100 */
[----:B------:R-:W-:Y:S03]  /*0270*/  STG.E desc[UR4][R10.64], R23 ;  /* 0x000000170a007986 */ /* 0x000fe6000c101904 */
[----:B------:R-:W-:Y:S01]  /*0280*/  FSETP.GEU.AND P0, PT, R20, -126, PT ;  /* 0xc2fc00001400780b */ /* 0x000fe20003f0e000 */
[----:B------:R-:W-:-:S12]  /*0290*/  STG.E desc[UR4][R12.64], R25 ;  /* 0x000000190c007986 */ /* 0x000fd8000c101904 */
[----:B------:R-:W-:-:S04]  /*02a0*/  @!P0 FMUL R20, R20, 0.5 ;  /* 0x3f00000014148820 */ /* 0x000fc80000400000 */
[----:B------:R-:W0:Y:S02]  /*02b0*/  MUFU.EX2 R18, R20 ;  /* 0x0000001400127308 */ /* 0x000e240000000800 */
[----:B0-----:R-:W-:-:S04]  /*02c0*/  @!P0 FMUL R18, R18, R18 ;  /* 0x0000001212128220 */ /* 0x001fc80000400000 */
[----:B------:R-:W-:Y:S01]  /*02d0*/  FADD R16, R18, 1 ;  /* 0x3f80000012107421 */ /* 0x000fe20000000000 */
[----:B------:R-:W-:Y:S03]  /*02e0*/  STG.E desc[UR4][R14.64], R18 ;  /* 0x000000120e007986 */ /* 0x000fe6000c101904 */
[----:B------:R-:W0:Y:S01]  /*02f0*/  MUFU.LG2 R0, R16 ;  /* 0x0000001000007308 */ /* 0x000e220000000c00 */
[----:B------:R-:W-:Y:S01]  /*0300*/  STG.E desc[UR4][R2.64], R16 ;  /* 0x0000001002007986 */ /* 0x000fe2000c101904 */
[----:B0-----:R-:W-:-:S04]  /*0310*/  FMUL R21, R0, 0.69314718246459960938 ;  /* 0x3f31721800157820 */ /* 0x001fc80000400000 */
[----:B------:R-:W-:Y:S01]  /*0320*/  FADD R19, -R21, -RZ ;  /* 0x800000ff15137221 */ /* 0x000fe20000000100 */
[----:B------:R-:W-:Y:S04]  /*0330*/  STG.E desc[UR4][R4.64], R21 ;  /* 0x0000001504007986 */ /* 0x000fe8000c101904 */
[----:B------:R-:W-:Y:S04]  /*0340*/  STG.E desc[UR4][R6.64], R19 ;  /* 0x0000001306007986 */ /* 0x000fe8000c101904 */
[----:B------:R-:W-:Y:S01]  /*0350*/  STG.E desc[UR4][R8.64], R19 ;  /* 0x0000001308007986 */ /* 0x000fe2000c101904 */
[----:B------:R-:W-:Y:S05]  /*0360*/  EXIT ;  /* 0x000000000000794d */ /* 0x000fea0003800000 */
.L_x_0:
[----:B------:R-:W-:-:S00]  /*0370*/  BRA `(.L_x_0) ;  /* 0xfffffffc00fc7947 */ /* 0x000fc0000383ffff */
[----:B------:R-:W-:-:S00]  /*0380*/  NOP ;  /* 0x0000000000007918 */ /* 0x000fc00000000000 */
[----:B------:R-:W-:-:S00]  /*0390*/  NOP ;  /* 0x0000000000007918 */ /* 0x000fc00000000000 */
[----:B------:R-:W-:-:S00]  /*03a0*/  NOP ;  /* 0x0000000000007918 */ /* 0x000fc00000000000 */
[----:B------:R-:W-:-:S00]  /*03b0*/  NOP ;  /* 0x0000000000007918 */ /* 0x000fc00000000000 */
[----:B------:R-:W-:-:S00]  /*03c0*/  NOP ;  /* 0x0000000000007918 */ /* 0x000fc00000000000 */
[----:B------:R-:W-:-:S00]  /*03d0*/  NOP ;  /* 0x0000000000007918 */ /* 0x000fc00000000000 */
[----:B------:R-:W-:-:S00]  /*03e0*/  NOP ;  /* 0x0000000000007918 */ /* 0x000fc00000000000 */
[----:B------:R-:W-:-:S00]  /*03f0*/  NOP ;  /* 0x0000000000007918 */ /* 0x000fc00000000000 */
.L_x_1:


//--------------------- .nv.shared.reserved.0     --------------------------
	.section	.nv.shared.reserved.0,"aw",@nobits
	.weak		__nv_reservedSMEM_offset_0_alias
	.size		__nv_reservedSMEM_offset_0_alias, 0, 64
	.other		__nv_reservedSMEM_offset_0_alias,@"STO_CUDA_RESERVED_SHARED STV_DEFAULT"
__nv_reservedSMEM_offset_0_alias:
	.zero		0
	.zero		64


//--------------------- .nv.global                --------------------------
	.section	.nv.global,"aw",@nobits
	.align	4
.nv.global:
	.type		x,@object
	.size		x,(softplus - x)
x:
	.zero		256
	.type		softplus,@object
	.size		softplus,(exp_neg_x - softplus)
softplus:
	.zero		256
	.type		exp_neg_x,@object
	.size		exp_neg_x,(neg_x - exp_neg_x)
exp_neg_x:
	.zero		256
	.type		neg_x,@object
	.size		neg_x,(result - neg_x)
neg_x:
	.zero		256
	.type		result,@object
	.size		result,(one_plus - result)
result:
	.zero		256
	.type		one_plus,@object
	.size		one_plus,(.L_3 - one_plus)
one_plus:
	.zero		256
.L_3:


//--------------------- .nv.constant0._Z19F_logsigmoid_kernelPfS_ --------------------------
	.section	.nv.constant0._Z19F_logsigmoid_kernelPfS_,"a",@progbits
	.sectionflags	@""
	.align	4
.nv.constant0._Z19F_logsigmoid_kernelPfS_:
	.zero		912


//--------------------- SYMBOLS --------------------------

	.type		.nv.reservedSmem.offset0,@object
	.size		.nv.reservedSmem.offset0,0x4
